//
// Generated by NVIDIA NVVM Compiler
//
// Compiler Build ID: CL-36424714
// Cuda compilation tools, release 13.0, V13.0.88
// Based on NVVM 20.0.0
//

.version 9.0
.target sm_100
.address_size 64

	// .globl	_Z14process_kernelPKfPffi

.visible .entry _Z14process_kernelPKfPffi(
	.param .u64 .ptr .align 1 _Z14process_kernelPKfPffi_param_0,
	.param .u64 .ptr .align 1 _Z14process_kernelPKfPffi_param_1,
	.param .f32 _Z14process_kernelPKfPffi_param_2,
	.param .u32 _Z14process_kernelPKfPffi_param_3
)
{
	.reg .pred 	%p<2>;
	.reg .b32 	%r<6>;
	.reg .b32 	%f<4>;
	.reg .b64 	%rd<8>;

	ld.param.u64 	%rd1, [_Z14process_kernelPKfPffi_param_0];
	ld.param.u64 	%rd2, [_Z14process_kernelPKfPffi_param_1];
	ld.param.f32 	%f1, [_Z14process_kernelPKfPffi_param_2];
	ld.param.u32 	%r2, [_Z14process_kernelPKfPffi_param_3];
	mov.u32 	%r3, %ctaid.x;
	mov.u32 	%r4, %ntid.x;
	mov.u32 	%r5, %tid.x;
	mad.lo.s32 	%r1, %r3, %r4, %r5;
	setp.ge.s32 	%p1, %r1, %r2;
	@%p1 bra 	$L__BB0_2;
	cvta.to.global.u64 	%rd3, %rd1;
	cvta.to.global.u64 	%rd4, %rd2;
	mul.wide.s32 	%rd5, %r1, 4;
	add.s64 	%rd6, %rd3, %rd5;
	ld.global.nc.f32 	%f2, [%rd6];
	fma.rn.f32 	%f3, %f1, %f2, 0f3F800000;
	add.s64 	%rd7, %rd4, %rd5;
	st.global.f32 	[%rd7], %f3;
$L__BB0_2:
	ret;

}


// ===== COMPILED SASS (sm_100) =====

	.target	sm_100

	.elftype	@"ET_EXEC"


//--------------------- .note.nv.tkinfo           --------------------------
	.section	.note.nv.tkinfo,"",@"SHT_NOTE"
	.sectionflags	@"SHF_NOTE_NV_TKINFO"
	.tkinfo
        /*0018*/ 	.word	0x00000002
        /*0030*/ 	.string	""
        /*0030*/ 	.string	"ptxas"
        /*0030*/ 	.string	"Cuda compilation tools, release 13.0, V13.0.88"
        /*0030*/ 	.string	"Build cuda_13.0.r13.0/compiler.36424714_0"
        /*0030*/ 	.string	"-arch sm_100 -m 64 "



//--------------------- .note.nv.cuinfo           --------------------------
	.section	.note.nv.cuinfo,"",@"SHT_NOTE"
	.sectionflags	@"SHF_NOTE_NV_CUINFO"
        /*0018*/ 	.short	0x0002
        /*001a*/ 	.short	0x0064
        /*001c*/ 	.short	0x0082
	.zero		2


//--------------------- .nv.info                  --------------------------
	.section	.nv.info,"",@"SHT_CUDA_INFO"
	.align	4


	//----- nvinfo : EIATTR_REGCOUNT
	.align		4
        /*0000*/ 	.byte	0x04, 0x2f
        /*0002*/ 	.short	(.L_1 - .L_0)
	.align		4
.L_0:
        /*0004*/ 	.word	index@(_Z14process_kernelPKfPffi)
        /*0008*/ 	.word	0x0000000c


	//----- nvinfo : EIATTR_FRAME_SIZE
	.align		4
.L_1:
        /*000c*/ 	.byte	0x04, 0x11
        /*000e*/ 	.short	(.L_3 - .L_2)
	.align		4
.L_2:
        /*0010*/ 	.word	index@(_Z14process_kernelPKfPffi)
        /*0014*/ 	.word	0x00000000


	//----- nvinfo : EIATTR_MIN_STACK_SIZE
	.align		4
.L_3:
        /*0018*/ 	.byte	0x04, 0x12
        /*001a*/ 	.short	(.L_5 - .L_4)
	.align		4
.L_4:
        /*001c*/ 	.word	index@(_Z14process_kernelPKfPffi)
        /*0020*/ 	.word	0x00000000
.L_5:


//--------------------- .nv.compat                --------------------------
	.section	.nv.compat,"",@"SHT_CUDA_COMPAT_INFO"
	.align	4
        /*0000*/ 	.byte	0x02, 0x09, 0x00, 0x00, 0x02, 0x02, 0x01, 0x00, 0x02, 0x05, 0x05, 0x00, 0x03, 0x07, 0x01, 0x01
        /*0010*/ 	.byte	0x02, 0x03, 0x00, 0x00, 0x02, 0x06, 0x01, 0x00, 0x04, 0x0b, 0x08, 0x00, 0x09, 0x00, 0x00, 0x00
        /*0020*/ 	.byte	0x00, 0x00, 0x00, 0x00


//--------------------- .nv.info._Z14process_kernelPKfPffi --------------------------
	.section	.nv.info._Z14process_kernelPKfPffi,"",@"SHT_CUDA_INFO"
	.sectionflags	@""
	.align	4


	//----- nvinfo : EIATTR_CUDA_API_VERSION
	.align		4
        /*0000*/ 	.byte	0x04, 0x37
        /*0002*/ 	.short	(.L_7 - .L_6)
.L_6:
        /*0004*/ 	.word	0x00000082


	//----- nvinfo : EIATTR_KPARAM_INFO
	.align		4
.L_7:
        /*0008*/ 	.byte	0x04, 0x17
        /*000a*/ 	.short	(.L_9 - .L_8)
.L_8:
        /*000c*/ 	.word	0x00000000
        /*0010*/ 	.short	0x0003
        /*0012*/ 	.short	0x0014
        /*0014*/ 	.byte	0x00, 0xf0, 0x11, 0x00


	//----- nvinfo : EIATTR_KPARAM_INFO
	.align		4
.L_9:
        /*0018*/ 	.byte	0x04, 0x17
        /*001a*/ 	.short	(.L_11 - .L_10)
.L_10:
        /*001c*/ 	.word	0x00000000
        /*0020*/ 	.short	0x0002
        /*0022*/ 	.short	0x0010
        /*0024*/ 	.byte	0x00, 0xf0, 0x11, 0x00


	//----- nvinfo : EIATTR_KPARAM_INFO
	.align		4
.L_11:
        /*0028*/ 	.byte	0x04, 0x17
        /*002a*/ 	.short	(.L_13 - .L_12)
.L_12:
        /*002c*/ 	.word	0x00000000
        /*0030*/ 	.short	0x0001
        /*0032*/ 	.short	0x0008
        /*0034*/ 	.byte	0x00, 0xf5, 0x21, 0x00


	//----- nvinfo : EIATTR_KPARAM_INFO
	.align		4
.L_13:
        /*0038*/ 	.byte	0x04, 0x17
        /*003a*/ 	.short	(.L_15 - .L_14)
.L_14:
        /*003c*/ 	.word	0x00000000
        /*0040*/ 	.short	0x0000
        /*0042*/ 	.short	0x0000
        /*0044*/ 	.byte	0x00, 0xf5, 0x21, 0x00


	//----- nvinfo : EIATTR_SPARSE_MMA_MASK
	.align		4
.L_15:
        /*0048*/ 	.byte	0x03, 0x50
        /*004a*/ 	.short	0x0000


	//----- nvinfo : EIATTR_MAXREG_COUNT
	.align		4
        /*004c*/ 	.byte	0x03, 0x1b
        /*004e*/ 	.short	0x00ff


	//----- nvinfo : EIATTR_MERCURY_ISA_VERSION
	.align		4
        /*0050*/ 	.byte	0x03, 0x5f
        /*0052*/ 	.short	0x0101


	//----- nvinfo : EIATTR_VRC_CTA_INIT_COUNT
	.align		4
        /*0054*/ 	.byte	0x02, 0x4a
	.zero		1
	.zero		1


	//----- nvinfo : EIATTR_EXIT_INSTR_OFFSETS
	.align		4
        /*0058*/ 	.byte	0x04, 0x1c
        /*005a*/ 	.short	(.L_17 - .L_16)


	//   ....[0]....
.L_16:
        /*005c*/ 	.word	0x00000070


	//   ....[1]....
        /*0060*/ 	.word	0x00000110


	//----- nvinfo : EIATTR_CBANK_PARAM_SIZE
	.align		4
.L_17:
        /*0064*/ 	.byte	0x03, 0x19
        /*0066*/ 	.short	0x0018


	//----- nvinfo : EIATTR_PARAM_CBANK
	.align		4
        /*0068*/ 	.byte	0x04, 0x0a
        /*006a*/ 	.short	(.L_19 - .L_18)
	.align		4
.L_18:
        /*006c*/ 	.word	index@(.nv.constant0._Z14process_kernelPKfPffi)
        /*0070*/ 	.short	0x0380
        /*0072*/ 	.short	0x0018


	//----- nvinfo : EIATTR_SW_WAR
	.align		4
.L_19:
        /*0074*/ 	.byte	0x04, 0x36
        /*0076*/ 	.short	(.L_21 - .L_20)
.L_20:
        /*0078*/ 	.word	0x00000008
.L_21:


//--------------------- .nv.callgraph             --------------------------
	.section	.nv.callgraph,"",@"SHT_CUDA_CALLGRAPH"
	.align	4
	.sectionentsize	8
	.align		4
        /*0000*/ 	.word	0x00000000
	.align		4
        /*0004*/ 	.word	0xffffffff
	.align		4
        /*0008*/ 	.word	0x00000000
	.align		4
        /*000c*/ 	.word	0xfffffffe
	.align		4
        /*0010*/ 	.word	0x00000000
	.align		4
        /*0014*/ 	.word	0xfffffffd
	.align		4
        /*0018*/ 	.word	0x00000000
	.align		4
        /*001c*/ 	.word	0xfffffffc


//--------------------- .text._Z14process_kernelPKfPffi --------------------------
	.section	.text._Z14process_kernelPKfPffi,"ax",@progbits
	.align	128
        .global         _Z14process_kernelPKfPffi
        .type           _Z14process_kernelPKfPffi,@function
        .size           _Z14process_kernelPKfPffi,(.L_x_1 - _Z14process_kernelPKfPffi)
        .other          _Z14process_kernelPKfPffi,@"STO_CUDA_ENTRY STV_DEFAULT"
_Z14process_kernelPKfPffi:
.text._Z14process_kernelPKfPffi:
[----:B------:R-:W-:Y:S01]  /*0000*/  LDC R1, c[0x0][0x37c] ;  /* 0x0000df00ff017b82 */ /* 0x000fe20000000800 */
[----:B------:R-:W0:Y:S07]  /*0010*/  S2R R0, SR_TID.X ;  /* 0x0000000000007919 */ /* 0x000e2e0000002100 */
[----:B------:R-:W0:Y:S01]  /*0020*/  S2UR UR4, SR_CTAID.X ;  /* 0x00000000000479c3 */ /* 0x000e220000002500 */
[----:B------:R-:W1:Y:S07]  /*0030*/  LDCU UR5, c[0x0][0x394] ;  /* 0x00007280ff0577ac */ /* 0x000e6e0008000800 */
[----:B------:R-:W0:Y:S02]  /*0040*/  LDC R7, c[0x0][0x360] ;  /* 0x0000d800ff077b82 */ /* 0x000e240000000800 */
[----:B0-----:R-:W-:-:S05]  /*0050*/  IMAD R7, R7, UR4, R0 ;  /* 0x0000000407077c24 */ /* 0x001fca000f8e0200 */
[----:B-1----:R-:W-:-:S13]  /*0060*/  ISETP.GE.AND P0, PT, R7, UR5, PT ;  /* 0x0000000507007c0c */ /* 0x002fda000bf06270 */
[----:B------:R-:W-:Y:S05]  /*0070*/  @P0 EXIT ;  /* 0x000000000000094d */ /* 0x000fea0003800000 */
[----:B------:R-:W0:Y:S01]  /*0080*/  LDC.64 R2, c[0x0][0x380] ;  /* 0x0000e000ff027b82 */ /* 0x000e220000000a00 */
[----:B------:R-:W1:Y:S07]  /*0090*/  LDCU.64 UR4, c[0x0][0x358] ;  /* 0x00006b00ff0477ac */ /* 0x000e6e0008000a00 */
[----:B------:R-:W2:Y:S08]  /*00a0*/  LDC.64 R4, c[0x0][0x388] ;  /* 0x0000e200ff047b82 */ /* 0x000eb00000000a00 */
[----:B------:R-:W3:Y:S01]  /*00b0*/  LDC R9, c[0x0][0x390] ;  /* 0x0000e400ff097b82 */ /* 0x000ee20000000800 */
[----:B0-----:R-:W-:-:S06]  /*00c0*/  IMAD.WIDE R2, R7, 0x4, R2 ;  /* 0x0000000407027825 */ /* 0x001fcc00078e0202 */
[----:B-1----:R-:W3:Y:S01]  /*00d0*/  LDG.E.CONSTANT R2, desc[UR4][R2.64] ;  /* 0x0000000402027981 */ /* 0x002ee2000c1e9900 */
[----:B--2---:R-:W-:-:S04]  /*00e0*/  IMAD.WIDE R4, R7, 0x4, R4 ;  /* 0x0000000407047825 */ /* 0x004fc800078e0204 */
[----:B---3--:R-:W-:-:S05]  /*00f0*/  FFMA R7, R2, R9, 1 ;  /* 0x3f80000002077423 */ /* 0x008fca0000000009 */
[----:B------:R-:W-:Y:S01]  /*0100*/  STG.E desc[UR4][R4.64], R7 ;  /* 0x0000000704007986 */ /* 0x000fe2000c101904 */
[----:B------:R-:W-:Y:S05]  /*0110*/  EXIT ;  /* 0x000000000000794d */ /* 0x000fea0003800000 */
.L_x_0:
[----:B------:R-:W-:-:S00]  /*0120*/  BRA `(.L_x_0) ;  /* 0xfffffffc00fc7947 */ /* 0x000fc0000383ffff */
[----:B------:R-:W-:-:S00]  /*0130*/  NOP ;  /* 0x0000000000007918 */ /* 0x000fc00000000000 */
        /* <DEDUP_REMOVED lines=12> */
.L_x_1:


//--------------------- .nv.shared.reserved.0     --------------------------
	.section	.nv.shared.reserved.0,"aw",@nobits
	.weak		__nv_reservedSMEM_offset_0_alias
	.size		__nv_reservedSMEM_offset_0_alias, 0, 64
	.other		__nv_reservedSMEM_offset_0_alias,@"STO_CUDA_RESERVED_SHARED STV_DEFAULT"
__nv_reservedSMEM_offset_0_alias:
	.zero		0
	.zero		64


//--------------------- .nv.constant0._Z14process_kernelPKfPffi --------------------------
	.section	.nv.constant0._Z14process_kernelPKfPffi,"a",@progbits
	.sectionflags	@""
	.align	4
.nv.constant0._Z14process_kernelPKfPffi:
	.zero		920


//--------------------- SYMBOLS --------------------------

	.type		.nv.reservedSmem.offset0,@object
	.size		.nv.reservedSmem.offset0,0x4
